//
// Generated by NVIDIA NVVM Compiler
//
// Compiler Build ID: CL-36424714
// Cuda compilation tools, release 13.0, V13.0.88
// Based on NVVM 20.0.0
//

.version 9.0
.target sm_100
.address_size 64

	// .globl	_Z13mobius_kernelPKdS0_Pdid
.extern .shared .align 16 .b8 buf[];

.visible .entry _Z13mobius_kernelPKdS0_Pdid(
	.param .u64 .ptr .align 1 _Z13mobius_kernelPKdS0_Pdid_param_0,
	.param .u64 .ptr .align 1 _Z13mobius_kernelPKdS0_Pdid_param_1,
	.param .u64 .ptr .align 1 _Z13mobius_kernelPKdS0_Pdid_param_2,
	.param .u32 _Z13mobius_kernelPKdS0_Pdid_param_3,
	.param .f64 _Z13mobius_kernelPKdS0_Pdid_param_4
)
{
	.reg .pred 	%p<12>;
	.reg .b32 	%r<48>;
	.reg .b64 	%rd<12>;
	.reg .b64 	%fd<157>;

	ld.param.u64 	%rd1, [_Z13mobius_kernelPKdS0_Pdid_param_0];
	ld.param.u64 	%rd2, [_Z13mobius_kernelPKdS0_Pdid_param_1];
	ld.param.u64 	%rd3, [_Z13mobius_kernelPKdS0_Pdid_param_2];
	ld.param.u32 	%r20, [_Z13mobius_kernelPKdS0_Pdid_param_3];
	ld.param.f64 	%fd44, [_Z13mobius_kernelPKdS0_Pdid_param_4];
	mov.u32 	%r1, %ctaid.x;
	mov.u32 	%r2, %tid.x;
	shl.b32 	%r21, %r20, 3;
	mov.u32 	%r22, buf;
	add.s32 	%r3, %r22, %r21;
	setp.ge.s32 	%p1, %r2, %r20;
	shl.b32 	%r23, %r2, 3;
	add.s32 	%r4, %r22, %r23;
	add.s32 	%r5, %r3, %r23;
	@%p1 bra 	$L__BB0_2;
	cvta.to.global.u64 	%rd4, %rd1;
	cvta.to.global.u64 	%rd5, %rd2;
	mad.lo.s32 	%r24, %r20, %r1, %r2;
	mul.wide.u32 	%rd6, %r24, 8;
	add.s64 	%rd7, %rd4, %rd6;
	ld.global.f64 	%fd45, [%rd7];
	st.shared.f64 	[%r4], %fd45;
	add.s64 	%rd8, %rd5, %rd6;
	ld.global.f64 	%fd46, [%rd8];
	st.shared.f64 	[%r5], %fd46;
$L__BB0_2:
	bar.sync 	0;
	setp.lt.s32 	%p2, %r20, 1;
	mov.f64 	%fd151, 0d0000000000000000;
	mov.f64 	%fd152, %fd151;
	mov.f64 	%fd156, %fd151;
	@%p2 bra 	$L__BB0_15;
	and.b32  	%r6, %r20, 7;
	setp.lt.u32 	%p3, %r20, 8;
	mov.f64 	%fd153, 0d0000000000000000;
	mov.b32 	%r46, 0;
	mov.f64 	%fd152, %fd153;
	mov.f64 	%fd151, %fd153;
	@%p3 bra 	$L__BB0_6;
	and.b32  	%r46, %r20, 2147483640;
	neg.s32 	%r44, %r46;
	add.s32 	%r43, %r22, 32;
	mov.f64 	%fd153, 0d0000000000000000;
$L__BB0_5:
	.pragma "nounroll";
	ld.shared.v2.f64 	{%fd51, %fd52}, [%r43+-32];
	fma.rn.f64 	%fd53, %fd51, %fd51, %fd151;
	add.s32 	%r28, %r43, %r21;
	ld.shared.f64 	%fd54, [%r28+-32];
	fma.rn.f64 	%fd55, %fd54, %fd54, %fd152;
	fma.rn.f64 	%fd56, %fd54, %fd51, %fd153;
	fma.rn.f64 	%fd57, %fd52, %fd52, %fd53;
	ld.shared.f64 	%fd58, [%r28+-24];
	fma.rn.f64 	%fd59, %fd58, %fd58, %fd55;
	fma.rn.f64 	%fd60, %fd58, %fd52, %fd56;
	ld.shared.v2.f64 	{%fd61, %fd62}, [%r43+-16];
	fma.rn.f64 	%fd63, %fd61, %fd61, %fd57;
	ld.shared.f64 	%fd64, [%r28+-16];
	fma.rn.f64 	%fd65, %fd64, %fd64, %fd59;
	fma.rn.f64 	%fd66, %fd64, %fd61, %fd60;
	fma.rn.f64 	%fd67, %fd62, %fd62, %fd63;
	ld.shared.f64 	%fd68, [%r28+-8];
	fma.rn.f64 	%fd69, %fd68, %fd68, %fd65;
	fma.rn.f64 	%fd70, %fd68, %fd62, %fd66;
	ld.shared.v2.f64 	{%fd71, %fd72}, [%r43];
	fma.rn.f64 	%fd73, %fd71, %fd71, %fd67;
	ld.shared.f64 	%fd74, [%r28];
	fma.rn.f64 	%fd75, %fd74, %fd74, %fd69;
	fma.rn.f64 	%fd76, %fd74, %fd71, %fd70;
	fma.rn.f64 	%fd77, %fd72, %fd72, %fd73;
	ld.shared.f64 	%fd78, [%r28+8];
	fma.rn.f64 	%fd79, %fd78, %fd78, %fd75;
	fma.rn.f64 	%fd80, %fd78, %fd72, %fd76;
	ld.shared.v2.f64 	{%fd81, %fd82}, [%r43+16];
	fma.rn.f64 	%fd83, %fd81, %fd81, %fd77;
	ld.shared.f64 	%fd84, [%r28+16];
	fma.rn.f64 	%fd85, %fd84, %fd84, %fd79;
	fma.rn.f64 	%fd86, %fd84, %fd81, %fd80;
	fma.rn.f64 	%fd151, %fd82, %fd82, %fd83;
	ld.shared.f64 	%fd87, [%r28+24];
	fma.rn.f64 	%fd152, %fd87, %fd87, %fd85;
	fma.rn.f64 	%fd153, %fd87, %fd82, %fd86;
	add.s32 	%r44, %r44, 8;
	add.s32 	%r43, %r43, 64;
	setp.ne.s32 	%p4, %r44, 0;
	@%p4 bra 	$L__BB0_5;
$L__BB0_6:
	setp.eq.s32 	%p5, %r6, 0;
	@%p5 bra 	$L__BB0_14;
	and.b32  	%r15, %r20, 3;
	setp.lt.u32 	%p6, %r6, 4;
	@%p6 bra 	$L__BB0_9;
	shl.b32 	%r29, %r46, 3;
	add.s32 	%r31, %r22, %r29;
	ld.shared.f64 	%fd89, [%r31];
	fma.rn.f64 	%fd90, %fd89, %fd89, %fd151;
	add.s32 	%r32, %r3, %r29;
	ld.shared.f64 	%fd91, [%r32];
	fma.rn.f64 	%fd92, %fd91, %fd91, %fd152;
	fma.rn.f64 	%fd93, %fd91, %fd89, %fd153;
	ld.shared.f64 	%fd94, [%r31+8];
	fma.rn.f64 	%fd95, %fd94, %fd94, %fd90;
	ld.shared.f64 	%fd96, [%r32+8];
	fma.rn.f64 	%fd97, %fd96, %fd96, %fd92;
	fma.rn.f64 	%fd98, %fd96, %fd94, %fd93;
	ld.shared.f64 	%fd99, [%r31+16];
	fma.rn.f64 	%fd100, %fd99, %fd99, %fd95;
	ld.shared.f64 	%fd101, [%r32+16];
	fma.rn.f64 	%fd102, %fd101, %fd101, %fd97;
	fma.rn.f64 	%fd103, %fd101, %fd99, %fd98;
	ld.shared.f64 	%fd104, [%r31+24];
	fma.rn.f64 	%fd151, %fd104, %fd104, %fd100;
	ld.shared.f64 	%fd105, [%r32+24];
	fma.rn.f64 	%fd152, %fd105, %fd105, %fd102;
	fma.rn.f64 	%fd153, %fd105, %fd104, %fd103;
	add.s32 	%r46, %r46, 4;
$L__BB0_9:
	setp.eq.s32 	%p7, %r15, 0;
	@%p7 bra 	$L__BB0_14;
	setp.eq.s32 	%p8, %r15, 1;
	@%p8 bra 	$L__BB0_12;
	shl.b32 	%r33, %r46, 3;
	add.s32 	%r35, %r22, %r33;
	ld.shared.f64 	%fd107, [%r35];
	fma.rn.f64 	%fd108, %fd107, %fd107, %fd151;
	add.s32 	%r36, %r3, %r33;
	ld.shared.f64 	%fd109, [%r36];
	fma.rn.f64 	%fd110, %fd109, %fd109, %fd152;
	fma.rn.f64 	%fd111, %fd109, %fd107, %fd153;
	ld.shared.f64 	%fd112, [%r35+8];
	fma.rn.f64 	%fd151, %fd112, %fd112, %fd108;
	ld.shared.f64 	%fd113, [%r36+8];
	fma.rn.f64 	%fd152, %fd113, %fd113, %fd110;
	fma.rn.f64 	%fd153, %fd113, %fd112, %fd111;
	add.s32 	%r46, %r46, 2;
$L__BB0_12:
	and.b32  	%r37, %r20, 1;
	setp.eq.b32 	%p9, %r37, 1;
	not.pred 	%p10, %p9;
	@%p10 bra 	$L__BB0_14;
	shl.b32 	%r38, %r46, 3;
	add.s32 	%r40, %r22, %r38;
	ld.shared.f64 	%fd114, [%r40];
	fma.rn.f64 	%fd151, %fd114, %fd114, %fd151;
	add.s32 	%r41, %r3, %r38;
	ld.shared.f64 	%fd115, [%r41];
	fma.rn.f64 	%fd152, %fd115, %fd115, %fd152;
	fma.rn.f64 	%fd153, %fd115, %fd114, %fd153;
$L__BB0_14:
	add.f64 	%fd156, %fd153, %fd153;
$L__BB0_15:
	setp.ge.s32 	%p11, %r2, %r20;
	mul.f64 	%fd116, %fd44, %fd44;
	div.rn.f64 	%fd117, %fd156, %fd116;
	add.f64 	%fd118, %fd117, 0d3FF0000000000000;
	div.rn.f64 	%fd119, %fd152, %fd116;
	add.f64 	%fd41, %fd119, %fd118;
	div.rn.f64 	%fd42, %fd151, %fd116;
	mul.f64 	%fd120, %fd151, %fd152;
	mul.f64 	%fd121, %fd116, %fd116;
	div.rn.f64 	%fd122, %fd120, %fd121;
	add.f64 	%fd43, %fd122, %fd118;
	@%p11 bra 	$L__BB0_17;
	mov.f64 	%fd123, 0d3FF0000000000000;
	sub.f64 	%fd124, %fd123, %fd42;
	ld.shared.f64 	%fd125, [%r4];
	ld.shared.f64 	%fd126, [%r5];
	mul.f64 	%fd127, %fd124, %fd126;
	fma.rn.f64 	%fd128, %fd41, %fd125, %fd127;
	div.rn.f64 	%fd129, %fd128, %fd43;
	mad.lo.s32 	%r42, %r20, %r1, %r2;
	cvta.to.global.u64 	%rd9, %rd3;
	mul.wide.u32 	%rd10, %r42, 8;
	add.s64 	%rd11, %rd9, %rd10;
	st.global.f64 	[%rd11], %fd129;
$L__BB0_17:
	ret;

}


// ===== COMPILED SASS (sm_100) =====

	.target	sm_100

	.elftype	@"ET_EXEC"


//--------------------- .note.nv.tkinfo           --------------------------
	.section	.note.nv.tkinfo,"",@"SHT_NOTE"
	.sectionflags	@"SHF_NOTE_NV_TKINFO"
	.tkinfo
        /*0018*/ 	.word	0x00000002
        /*0030*/ 	.string	""
        /*0030*/ 	.string	"ptxas"
        /*0030*/ 	.string	"Cuda compilation tools, release 13.0, V13.0.88"
        /*0030*/ 	.string	"Build cuda_13.0.r13.0/compiler.36424714_0"
        /*0030*/ 	.string	"-arch sm_100 -m 64 "



//--------------------- .note.nv.cuinfo           --------------------------
	.section	.note.nv.cuinfo,"",@"SHT_NOTE"
	.sectionflags	@"SHF_NOTE_NV_CUINFO"
        /*0018*/ 	.short	0x0002
        /*001a*/ 	.short	0x0064
        /*001c*/ 	.short	0x0082
	.zero		2


//--------------------- .nv.info                  --------------------------
	.section	.nv.info,"",@"SHT_CUDA_INFO"
	.align	4


	//----- nvinfo : EIATTR_REGCOUNT
	.align		4
        /*0000*/ 	.byte	0x04, 0x2f
        /*0002*/ 	.short	(.L_1 - .L_0)
	.align		4
.L_0:
        /*0004*/ 	.word	index@(_Z13mobius_kernelPKdS0_Pdid)
        /*0008*/ 	.word	0x00000026


	//----- nvinfo : EIATTR_FRAME_SIZE
	.align		4
.L_1:
        /*000c*/ 	.byte	0x04, 0x11
        /*000e*/ 	.short	(.L_3 - .L_2)
	.align		4
.L_2:
        /*0010*/ 	.word	index@($__internal_0_$__cuda_sm20_div_rn_f64_full)
        /*0014*/ 	.word	0x00000000


	//----- nvinfo : EIATTR_FRAME_SIZE
	.align		4
.L_3:
        /*0018*/ 	.byte	0x04, 0x11
        /*001a*/ 	.short	(.L_5 - .L_4)
	.align		4
.L_4:
        /*001c*/ 	.word	index@(_Z13mobius_kernelPKdS0_Pdid)
        /*0020*/ 	.word	0x00000000


	//----- nvinfo : EIATTR_MIN_STACK_SIZE
	.align		4
.L_5:
        /*0024*/ 	.byte	0x04, 0x12
        /*0026*/ 	.short	(.L_7 - .L_6)
	.align		4
.L_6:
        /*0028*/ 	.word	index@(_Z13mobius_kernelPKdS0_Pdid)
        /*002c*/ 	.word	0x00000000
.L_7:


//--------------------- .nv.compat                --------------------------
	.section	.nv.compat,"",@"SHT_CUDA_COMPAT_INFO"
	.align	4
        /*0000*/ 	.byte	0x02, 0x09, 0x00, 0x00, 0x02, 0x02, 0x01, 0x00, 0x02, 0x05, 0x05, 0x00, 0x03, 0x07, 0x01, 0x01
        /*0010*/ 	.byte	0x02, 0x03, 0x00, 0x00, 0x02, 0x06, 0x01, 0x00, 0x04, 0x0b, 0x08, 0x00, 0x01, 0x00, 0x00, 0x00
        /*0020*/ 	.byte	0x00, 0x00, 0x00, 0x00


//--------------------- .nv.info._Z13mobius_kernelPKdS0_Pdid --------------------------
	.section	.nv.info._Z13mobius_kernelPKdS0_Pdid,"",@"SHT_CUDA_INFO"
	.sectionflags	@""
	.align	4


	//----- nvinfo : EIATTR_CUDA_API_VERSION
	.align		4
        /*0000*/ 	.byte	0x04, 0x37
        /*0002*/ 	.short	(.L_9 - .L_8)
.L_8:
        /*0004*/ 	.word	0x00000082


	//----- nvinfo : EIATTR_KPARAM_INFO
	.align		4
.L_9:
        /*0008*/ 	.byte	0x04, 0x17
        /*000a*/ 	.short	(.L_11 - .L_10)
.L_10:
        /*000c*/ 	.word	0x00000000
        /*0010*/ 	.short	0x0004
        /*0012*/ 	.short	0x0020
        /*0014*/ 	.byte	0x00, 0xf0, 0x21, 0x00


	//----- nvinfo : EIATTR_KPARAM_INFO
	.align		4
.L_11:
        /*0018*/ 	.byte	0x04, 0x17
        /*001a*/ 	.short	(.L_13 - .L_12)
.L_12:
        /*001c*/ 	.word	0x00000000
        /*0020*/ 	.short	0x0003
        /*0022*/ 	.short	0x0018
        /*0024*/ 	.byte	0x00, 0xf0, 0x11, 0x00


	//----- nvinfo : EIATTR_KPARAM_INFO
	.align		4
.L_13:
        /*0028*/ 	.byte	0x04, 0x17
        /*002a*/ 	.short	(.L_15 - .L_14)
.L_14:
        /*002c*/ 	.word	0x00000000
        /*0030*/ 	.short	0x0002
        /*0032*/ 	.short	0x0010
        /*0034*/ 	.byte	0x00, 0xf5, 0x21, 0x00


	//----- nvinfo : EIATTR_KPARAM_INFO
	.align		4
.L_15:
        /*0038*/ 	.byte	0x04, 0x17
        /*003a*/ 	.short	(.L_17 - .L_16)
.L_16:
        /*003c*/ 	.word	0x00000000
        /*0040*/ 	.short	0x0001
        /*0042*/ 	.short	0x0008
        /*0044*/ 	.byte	0x00, 0xf5, 0x21, 0x00


	//----- nvinfo : EIATTR_KPARAM_INFO
	.align		4
.L_17:
        /*0048*/ 	.byte	0x04, 0x17
        /*004a*/ 	.short	(.L_19 - .L_18)
.L_18:
        /*004c*/ 	.word	0x00000000
        /*0050*/ 	.short	0x0000
        /*0052*/ 	.short	0x0000
        /*0054*/ 	.byte	0x00, 0xf5, 0x21, 0x00


	//----- nvinfo : EIATTR_SPARSE_MMA_MASK
	.align		4
.L_19:
        /*0058*/ 	.byte	0x03, 0x50
        /*005a*/ 	.short	0x0000


	//----- nvinfo : EIATTR_MAXREG_COUNT
	.align		4
        /*005c*/ 	.byte	0x03, 0x1b
        /*005e*/ 	.short	0x00ff


	//----- nvinfo : EIATTR_NUM_BARRIERS
	.align		4
        /*0060*/ 	.byte	0x02, 0x4c
        /*0062*/ 	.byte	0x01
	.zero		1


	//----- nvinfo : EIATTR_MERCURY_ISA_VERSION
	.align		4
        /*0064*/ 	.byte	0x03, 0x5f
        /*0066*/ 	.short	0x0101


	//----- nvinfo : EIATTR_VRC_CTA_INIT_COUNT
	.align		4
        /*0068*/ 	.byte	0x02, 0x4a
	.zero		1
	.zero		1


	//----- nvinfo : EIATTR_EXIT_INSTR_OFFSETS
	.align		4
        /*006c*/ 	.byte	0x04, 0x1c
        /*006e*/ 	.short	(.L_21 - .L_20)


	//   ....[0]....
.L_20:
        /*0070*/ 	.word	0x00000e40


	//   ....[1]....
        /*0074*/ 	.word	0x00001050


	//----- nvinfo : EIATTR_CRS_STACK_SIZE
	.align		4
.L_21:
        /*0078*/ 	.byte	0x04, 0x1e
        /*007a*/ 	.short	(.L_23 - .L_22)
.L_22:
        /*007c*/ 	.word	0x00000000


	//----- nvinfo : EIATTR_CBANK_PARAM_SIZE
	.align		4
.L_23:
        /*0080*/ 	.byte	0x03, 0x19
        /*0082*/ 	.short	0x0028


	//----- nvinfo : EIATTR_PARAM_CBANK
	.align		4
        /*0084*/ 	.byte	0x04, 0x0a
        /*0086*/ 	.short	(.L_25 - .L_24)
	.align		4
.L_24:
        /*0088*/ 	.word	index@(.nv.constant0._Z13mobius_kernelPKdS0_Pdid)
        /*008c*/ 	.short	0x0380
        /*008e*/ 	.short	0x0028


	//----- nvinfo : EIATTR_SW_WAR
	.align		4
.L_25:
        /*0090*/ 	.byte	0x04, 0x36
        /*0092*/ 	.short	(.L_27 - .L_26)
.L_26:
        /*0094*/ 	.word	0x00000008
.L_27:


//--------------------- .nv.callgraph             --------------------------
	.section	.nv.callgraph,"",@"SHT_CUDA_CALLGRAPH"
	.align	4
	.sectionentsize	8
	.align		4
        /*0000*/ 	.word	0x00000000
	.align		4
        /*0004*/ 	.word	0xffffffff
	.align		4
        /*0008*/ 	.word	0x00000000
	.align		4
        /*000c*/ 	.word	0xfffffffe
	.align		4
        /*0010*/ 	.word	0x00000000
	.align		4
        /*0014*/ 	.word	0xfffffffd
	.align		4
        /*0018*/ 	.word	0x00000000
	.align		4
        /*001c*/ 	.word	0xfffffffc


//--------------------- .text._Z13mobius_kernelPKdS0_Pdid --------------------------
	.section	.text._Z13mobius_kernelPKdS0_Pdid,"ax",@progbits
	.align	128
        .global         _Z13mobius_kernelPKdS0_Pdid
        .type           _Z13mobius_kernelPKdS0_Pdid,@function
        .size           _Z13mobius_kernelPKdS0_Pdid,(.L_x_18 - _Z13mobius_kernelPKdS0_Pdid)
        .other          _Z13mobius_kernelPKdS0_Pdid,@"STO_CUDA_ENTRY STV_DEFAULT"
_Z13mobius_kernelPKdS0_Pdid:
.text._Z13mobius_kernelPKdS0_Pdid:
[----:B------:R-:W-:Y:S01]  /*0000*/  LDC R1, c[0x0][0x37c] ;  /* 0x0000df00ff017b82 */ /* 0x000fe20000000800 */
[----:B------:R-:W0:Y:S07]  /*0010*/  S2R R4, SR_TID.X ;  /* 0x0000000000047919 */ /* 0x000e2e0000002100 */
[----:B------:R-:W0:Y:S01]  /*0020*/  LDC R25, c[0x0][0x398] ;  /* 0x0000e600ff197b82 */ /* 0x000e220000000800 */
[----:B------:R-:W1:Y:S07]  /*0030*/  LDCU.64 UR6, c[0x0][0x358] ;  /* 0x00006b00ff0677ac */ /* 0x000e6e0008000a00 */
[----:B------:R-:W2:Y:S08]  /*0040*/  S2UR UR8, SR_CTAID.X ;  /* 0x00000000000879c3 */ /* 0x000eb00000002500 */
[----:B------:R-:W3:Y:S08]  /*0050*/  LDC.64 R6, c[0x0][0x380] ;  /* 0x0000e000ff067b82 */ /* 0x000ef00000000a00 */
[----:B------:R-:W4:Y:S01]  /*0060*/  LDC.64 R8, c[0x0][0x388] ;  /* 0x0000e200ff087b82 */ /* 0x000f220000000a00 */
[----:B0-----:R-:W-:-:S13]  /*0070*/  ISETP.GE.AND P1, PT, R4, R25, PT ;  /* 0x000000190400720c */ /* 0x001fda0003f26270 */
[----:B--2---:R-:W-:-:S04]  /*0080*/  @!P1 IMAD R3, R25, UR8, R4 ;  /* 0x0000000819039c24 */ /* 0x004fc8000f8e0204 */
[----:B---3--:R-:W-:-:S04]  /*0090*/  @!P1 IMAD.WIDE.U32 R6, R3, 0x8, R6 ;  /* 0x0000000803069825 */ /* 0x008fc800078e0006 */
[----:B----4-:R-:W-:Y:S01]  /*00a0*/  @!P1 IMAD.WIDE.U32 R8, R3, 0x8, R8 ;  /* 0x0000000803089825 */ /* 0x010fe200078e0008 */
[----:B-1----:R0:W2:Y:S04]  /*00b0*/  @!P1 LDG.E.64 R10, desc[UR6][R6.64] ;  /* 0x00000006060a9981 */ /* 0x0020a8000c1e1b00 */
[----:B------:R1:W3:Y:S01]  /*00c0*/  @!P1 LDG.E.64 R12, desc[UR6][R8.64] ;  /* 0x00000006080c9981 */ /* 0x0002e2000c1e1b00 */
[----:B------:R-:W4:Y:S01]  /*00d0*/  S2UR UR5, SR_CgaCtaId ;  /* 0x00000000000579c3 */ /* 0x000f220000008800 */
[----:B------:R-:W-:Y:S01]  /*00e0*/  UMOV UR4, 0x400 ;  /* 0x0000040000047882 */ /* 0x000fe20000000000 */
[----:B------:R-:W-:Y:S02]  /*00f0*/  ISETP.GE.AND P0, PT, R25, 0x1, PT ;  /* 0x000000011900780c */ /* 0x000fe40003f06270 */
[----:B------:R-:W-:-:S02]  /*0100*/  CS2R R20, SRZ ;  /* 0x0000000000147805 */ /* 0x000fc4000001ff00 */
[----:B0-----:R-:W-:Y:S02]  /*0110*/  CS2R R6, SRZ ;  /* 0x0000000000067805 */ /* 0x001fe4000001ff00 */
[----:B-1----:R-:W-:Y:S01]  /*0120*/  CS2R R8, SRZ ;  /* 0x0000000000087805 */ /* 0x002fe2000001ff00 */
[----:B----4-:R-:W-:-:S06]  /*0130*/  ULEA UR4, UR5, UR4, 0x18 ;  /* 0x0000000405047291 */ /* 0x010fcc000f8ec0ff */
[----:B------:R-:W-:Y:S02]  /*0140*/  LEA R5, R25, UR4, 0x3 ;  /* 0x0000000419057c11 */ /* 0x000fe4000f8e18ff */
[----:B------:R-:W-:-:S03]  /*0150*/  LEA R3, R4, UR4, 0x3 ;  /* 0x0000000404037c11 */ /* 0x000fc6000f8e18ff */
[----:B------:R-:W-:Y:S02]  /*0160*/  IMAD R2, R4, 0x8, R5 ;  /* 0x0000000804027824 */ /* 0x000fe400078e0205 */
[----:B--2---:R0:W-:Y:S04]  /*0170*/  @!P1 STS.64 [R3], R10 ;  /* 0x0000000a03009388 */ /* 0x0041e80000000a00 */
[----:B---3--:R0:W-:Y:S01]  /*0180*/  @!P1 STS.64 [R2], R12 ;  /* 0x0000000c02009388 */ /* 0x0081e20000000a00 */
[----:B------:R-:W-:Y:S06]  /*0190*/  BAR.SYNC.DEFER_BLOCKING 0x0 ;  /* 0x0000000000007b1d */ /* 0x000fec0000010000 */
[----:B------:R-:W-:Y:S05]  /*01a0*/  @!P0 BRA `(.L_x_0) ;  /* 0x0000000400a88947 */ /* 0x000fea0003800000 */
[C---:B------:R-:W-:Y:S01]  /*01b0*/  ISETP.GE.U32.AND P0, PT, R25.reuse, 0x8, PT ;  /* 0x000000081900780c */ /* 0x040fe20003f06070 */
[----:B------:R-:W-:Y:S01]  /*01c0*/  IMAD.MOV.U32 R0, RZ, RZ, RZ ;  /* 0x000000ffff007224 */ /* 0x000fe200078e00ff */
[----:B------:R-:W-:Y:S02]  /*01d0*/  LOP3.LUT R30, R25, 0x7, RZ, 0xc0, !PT ;  /* 0x00000007191e7812 */ /* 0x000fe400078ec0ff */
[----:B------:R-:W-:Y:S02]  /*01e0*/  CS2R R22, SRZ ;  /* 0x0000000000167805 */ /* 0x000fe4000001ff00 */
[----:B------:R-:W-:Y:S02]  /*01f0*/  CS2R R20, SRZ ;  /* 0x0000000000147805 */ /* 0x000fe4000001ff00 */
[----:B------:R-:W-:Y:S02]  /*0200*/  CS2R R6, SRZ ;  /* 0x0000000000067805 */ /* 0x000fe4000001ff00 */
[----:B------:R-:W-:-:S03]  /*0210*/  ISETP.NE.AND P2, PT, R30, RZ, PT ;  /* 0x000000ff1e00720c */ /* 0x000fc60003f45270 */
[----:B------:R-:W-:Y:S10]  /*0220*/  @!P0 BRA `(.L_x_1) ;  /* 0x0000000000b88947 */ /* 0x000ff40003800000 */
[----:B------:R-:W-:Y:S01]  /*0230*/  UIADD3 UR5, UPT, UPT, UR4, 0x20, URZ ;  /* 0x0000002004057890 */ /* 0x000fe2000fffe0ff */
[----:B------:R-:W-:Y:S02]  /*0240*/  LOP3.LUT R0, R25, 0x7ffffff8, RZ, 0xc0, !PT ;  /* 0x7ffffff819007812 */ /* 0x000fe400078ec0ff */
[----:B------:R-:W-:-:S03]  /*0250*/  CS2R R22, SRZ ;  /* 0x0000000000167805 */ /* 0x000fc6000001ff00 */
[----:B------:R-:W-:Y:S02]  /*0260*/  IMAD.MOV R31, RZ, RZ, -R0 ;  /* 0x000000ffff1f7224 */ /* 0x000fe400078e0a00 */
[----:B------:R-:W-:-:S07]  /*0270*/  IMAD.U32 R24, RZ, RZ, UR5 ;  /* 0x00000005ff187e24 */ /* 0x000fce000f8e00ff */
.L_x_2:
[----:B------:R-:W-:Y:S01]  /*0280*/  IMAD R32, R25, 0x8, R24 ;  /* 0x0000000819207824 */ /* 0x000fe200078e0218 */
[----:B------:R-:W1:Y:S01]  /*0290*/  LDS.128 R16, [R24+-0x20] ;  /* 0xffffe00018107984 */ /* 0x000e620000000c00 */
[----:B------:R-:W-:-:S03]  /*02a0*/  VIADD R31, R31, 0x8 ;  /* 0x000000081f1f7836 */ /* 0x000fc60000000000 */
[----:B------:R-:W2:Y:S02]  /*02b0*/  LDS.64 R14, [R32+-0x20] ;  /* 0xffffe000200e7984 */ /* 0x000ea40000000a00 */
[----:B------:R-:W-:Y:S02]  /*02c0*/  ISETP.NE.AND P0, PT, R31, RZ, PT ;  /* 0x000000ff1f00720c */ /* 0x000fe40003f05270 */
[----:B0-----:R-:W0:Y:S04]  /*02d0*/  LDS.64 R12, [R32+-0x18] ;  /* 0xffffe800200c7984 */ /* 0x001e280000000a00 */
[----:B------:R-:W-:Y:S04]  /*02e0*/  LDS.64 R28, [R32+-0x10] ;  /* 0xfffff000201c7984 */ /* 0x000fe80000000a00 */
[----:B------:R-:W3:Y:S04]  /*02f0*/  LDS.128 R8, [R24+-0x10] ;  /* 0xfffff00018087984 */ /* 0x000ee80000000c00 */
[----:B------:R-:W4:Y:S01]  /*0300*/  LDS.64 R26, [R32+-0x8] ;  /* 0xfffff800201a7984 */ /* 0x000f220000000a00 */
[----:B-1----:R-:W-:-:S03]  /*0310*/  DFMA R34, R16, R16, R6 ;  /* 0x000000101022722b */ /* 0x002fc60000000006 */
[----:B------:R-:W1:Y:S01]  /*0320*/  LDS.64 R6, [R32] ;  /* 0x0000000020067984 */ /* 0x000e620000000a00 */
[-C--:B--2---:R-:W-:Y:S02]  /*0330*/  DFMA R20, R14, R14.reuse, R20 ;  /* 0x0000000e0e14722b */ /* 0x084fe40000000014 */
[----:B------:R-:W-:Y:S02]  /*0340*/  DFMA R14, R16, R14, R22 ;  /* 0x0000000e100e722b */ /* 0x000fe40000000016 */
[----:B------:R-:W-:-:S04]  /*0350*/  DFMA R34, R18, R18, R34 ;  /* 0x000000121222722b */ /* 0x000fc80000000022 */
[-C--:B0-----:R-:W-:Y:S02]  /*0360*/  DFMA R22, R12, R12.reuse, R20 ;  /* 0x0000000c0c16722b */ /* 0x081fe40000000014 */
[----:B------:R-:W-:Y:S01]  /*0370*/  DFMA R16, R18, R12, R14 ;  /* 0x0000000c1210722b */ /* 0x000fe2000000000e */
[----:B------:R-:W0:Y:S01]  /*0380*/  LDS.64 R20, [R32+0x8] ;  /* 0x0000080020147984 */ /* 0x000e220000000a00 */
[----:B---3--:R-:W-:-:S03]  /*0390*/  DFMA R34, R8, R8, R34 ;  /* 0x000000080822722b */ /* 0x008fc60000000022 */
[----:B------:R-:W2:Y:S01]  /*03a0*/  LDS.128 R12, [R24] ;  /* 0x00000000180c7984 */ /* 0x000ea20000000c00 */
[-C--:B------:R-:W-:Y:S02]  /*03b0*/  DFMA R22, R28, R28.reuse, R22 ;  /* 0x0000001c1c16722b */ /* 0x080fe40000000016 */
[----:B------:R-:W-:Y:S02]  /*03c0*/  DFMA R28, R8, R28, R16 ;  /* 0x0000001c081c722b */ /* 0x000fe40000000010 */
[----:B------:R3:W-:Y:S01]  /*03d0*/  LDS.128 R16, [R24+0x10] ;  /* 0x0000100018107984 */ /* 0x0007e20000000c00 */
[----:B------:R-:W-:-:S03]  /*03e0*/  DFMA R34, R10, R10, R34 ;  /* 0x0000000a0a22722b */ /* 0x000fc60000000022 */
[----:B------:R-:W5:Y:S01]  /*03f0*/  LDS.64 R8, [R32+0x10] ;  /* 0x0000100020087984 */ /* 0x000f620000000a00 */
[-C--:B----4-:R-:W-:Y:S02]  /*0400*/  DFMA R22, R26, R26.reuse, R22 ;  /* 0x0000001a1a16722b */ /* 0x090fe40000000016 */
[----:B------:R-:W-:Y:S01]  /*0410*/  DFMA R28, R10, R26, R28 ;  /* 0x0000001a0a1c722b */ /* 0x000fe2000000001c */
[----:B---3--:R-:W-:Y:S01]  /*0420*/  VIADD R24, R24, 0x40 ;  /* 0x0000004018187836 */ /* 0x008fe20000000000 */
[----:B------:R-:W3:Y:S04]  /*0430*/  LDS.64 R10, [R32+0x18] ;  /* 0x00001800200a7984 */ /* 0x000ee80000000a00 */
[----:B-1----:R-:W-:-:S08]  /*0440*/  DFMA R22, R6, R6, R22 ;  /* 0x000000060616722b */ /* 0x002fd00000000016 */
[----:B0-----:R-:W-:Y:S02]  /*0450*/  DFMA R22, R20, R20, R22 ;  /* 0x000000141416722b */ /* 0x001fe40000000016 */
[C---:B--2---:R-:W-:Y:S02]  /*0460*/  DFMA R28, R12.reuse, R6, R28 ;  /* 0x000000060c1c722b */ /* 0x044fe4000000001c */
[----:B------:R-:W-:-:S06]  /*0470*/  DFMA R34, R12, R12, R34 ;  /* 0x0000000c0c22722b */ /* 0x000fcc0000000022 */
[C---:B------:R-:W-:Y:S02]  /*0480*/  DFMA R28, R14.reuse, R20, R28 ;  /* 0x000000140e1c722b */ /* 0x040fe4000000001c */
[----:B------:R-:W-:-:S06]  /*0490*/  DFMA R34, R14, R14, R34 ;  /* 0x0000000e0e22722b */ /* 0x000fcc0000000022 */
[C---:B-----5:R-:W-:Y:S02]  /*04a0*/  DFMA R28, R16.reuse, R8, R28 ;  /* 0x00000008101c722b */ /* 0x060fe4000000001c */
[----:B------:R-:W-:Y:S02]  /*04b0*/  DFMA R34, R16, R16, R34 ;  /* 0x000000101022722b */ /* 0x000fe40000000022 */
[----:B------:R-:W-:-:S04]  /*04c0*/  DFMA R8, R8, R8, R22 ;  /* 0x000000080808722b */ /* 0x000fc80000000016 */
[C---:B---3--:R-:W-:Y:S02]  /*04d0*/  DFMA R22, R18.reuse, R10, R28 ;  /* 0x0000000a1216722b */ /* 0x048fe4000000001c */
[----:B------:R-:W-:Y:S02]  /*04e0*/  DFMA R6, R18, R18, R34 ;  /* 0x000000121206722b */ /* 0x000fe40000000022 */
[----:B------:R-:W-:Y:S01]  /*04f0*/  DFMA R20, R10, R10, R8 ;  /* 0x0000000a0a14722b */ /* 0x000fe20000000008 */
[----:B------:R-:W-:Y:S10]  /*0500*/  @P0 BRA `(.L_x_2) ;  /* 0xfffffffc005c0947 */ /* 0x000ff4000383ffff */
.L_x_1:
[----:B------:R-:W-:Y:S05]  /*0510*/  @!P2 BRA `(.L_x_3) ;  /* 0x0000000000c8a947 */ /* 0x000fea0003800000 */
[----:B------:R-:W-:Y:S02]  /*0520*/  ISETP.GE.U32.AND P0, PT, R30, 0x4, PT ;  /* 0x000000041e00780c */ /* 0x000fe40003f06070 */
[----:B------:R-:W-:-:S04]  /*0530*/  LOP3.LUT R24, R25, 0x3, RZ, 0xc0, !PT ;  /* 0x0000000319187812 */ /* 0x000fc800078ec0ff */
[----:B------:R-:W-:-:S07]  /*0540*/  ISETP.NE.AND P2, PT, R24, RZ, PT ;  /* 0x000000ff1800720c */ /* 0x000fce0003f45270 */
[----:B------:R-:W-:Y:S06]  /*0550*/  @!P0 BRA `(.L_x_4) ;  /* 0x0000000000548947 */ /* 0x000fec0003800000 */
[C---:B------:R-:W-:Y:S01]  /*0560*/  LEA R30, R0.reuse, UR4, 0x3 ;  /* 0x00000004001e7c11 */ /* 0x040fe2000f8e18ff */
[C---:B------:R-:W-:Y:S02]  /*0570*/  IMAD R31, R0.reuse, 0x8, R5 ;  /* 0x00000008001f7824 */ /* 0x040fe400078e0205 */
[----:B------:R-:W-:Y:S02]  /*0580*/  VIADD R0, R0, 0x4 ;  /* 0x0000000400007836 */ /* 0x000fe40000000000 */
[----:B0-----:R-:W0:Y:S04]  /*0590*/  LDS.128 R8, [R30] ;  /* 0x000000001e087984 */ /* 0x001e280000000c00 */
[----:B------:R-:W1:Y:S04]  /*05a0*/  LDS.64 R28, [R31] ;  /* 0x000000001f1c7984 */ /* 0x000e680000000a00 */
[----:B------:R-:W2:Y:S04]  /*05b0*/  LDS.64 R26, [R31+0x8] ;  /* 0x000008001f1a7984 */ /* 0x000ea80000000a00 */
[----:B------:R-:W3:Y:S04]  /*05c0*/  LDS.128 R12, [R30+0x10] ;  /* 0x000010001e0c7984 */ /* 0x000ee80000000c00 */
[----:B------:R-:W4:Y:S04]  /*05d0*/  LDS.64 R18, [R31+0x10] ;  /* 0x000010001f127984 */ /* 0x000f280000000a00 */
[----:B------:R-:W5:Y:S01]  /*05e0*/  LDS.64 R16, [R31+0x18] ;  /* 0x000018001f107984 */ /* 0x000f620000000a00 */
[----:B0-----:R-:W-:-:S02]  /*05f0*/  DFMA R6, R8, R8, R6 ;  /* 0x000000080806722b */ /* 0x001fc40000000006 */
[-C--:B-1----:R-:W-:Y:S02]  /*0600*/  DFMA R8, R8, R28.reuse, R22 ;  /* 0x0000001c0808722b */ /* 0x082fe40000000016 */
[----:B------:R-:W-:-:S04]  /*0610*/  DFMA R20, R28, R28, R20 ;  /* 0x0000001c1c14722b */ /* 0x000fc80000000014 */
[-C--:B------:R-:W-:Y:S02]  /*0620*/  DFMA R6, R10, R10.reuse, R6 ;  /* 0x0000000a0a06722b */ /* 0x080fe40000000006 */
[C---:B--2---:R-:W-:Y:S02]  /*0630*/  DFMA R8, R26.reuse, R10, R8 ;  /* 0x0000000a1a08722b */ /* 0x044fe40000000008 */
[----:B------:R-:W-:-:S04]  /*0640*/  DFMA R20, R26, R26, R20 ;  /* 0x0000001a1a14722b */ /* 0x000fc80000000014 */
[C---:B---3--:R-:W-:Y:S02]  /*0650*/  DFMA R6, R12.reuse, R12, R6 ;  /* 0x0000000c0c06722b */ /* 0x048fe40000000006 */
[-C--:B----4-:R-:W-:Y:S02]  /*0660*/  DFMA R8, R12, R18.reuse, R8 ;  /* 0x000000120c08722b */ /* 0x090fe40000000008 */
[----:B------:R-:W-:-:S04]  /*0670*/  DFMA R20, R18, R18, R20 ;  /* 0x000000121214722b */ /* 0x000fc80000000014 */
[-C--:B------:R-:W-:Y:S02]  /*0680*/  DFMA R6, R14, R14.reuse, R6 ;  /* 0x0000000e0e06722b */ /* 0x080fe40000000006 */
[C---:B-----5:R-:W-:Y:S02]  /*0690*/  DFMA R22, R16.reuse, R14, R8 ;  /* 0x0000000e1016722b */ /* 0x060fe40000000008 */
[----:B------:R-:W-:-:S11]  /*06a0*/  DFMA R20, R16, R16, R20 ;  /* 0x000000101014722b */ /* 0x000fd60000000014 */
.L_x_4:
[----:B------:R-:W-:Y:S05]  /*06b0*/  @!P2 BRA `(.L_x_3) ;  /* 0x000000000060a947 */ /* 0x000fea0003800000 */
[----:B------:R-:W-:Y:S02]  /*06c0*/  ISETP.NE.AND P0, PT, R24, 0x1, PT ;  /* 0x000000011800780c */ /* 0x000fe40003f05270 */
[----:B------:R-:W-:-:S04]  /*06d0*/  LOP3.LUT R25, R25, 0x1, RZ, 0xc0, !PT ;  /* 0x0000000119197812 */ /* 0x000fc800078ec0ff */
[----:B------:R-:W-:-:S07]  /*06e0*/  ISETP.NE.U32.AND P2, PT, R25, 0x1, PT ;  /* 0x000000011900780c */ /* 0x000fce0003f45070 */
[----:B------:R-:W-:Y:S06]  /*06f0*/  @!P0 BRA `(.L_x_5) ;  /* 0x0000000000308947 */ /* 0x000fec0003800000 */
[C---:B------:R-:W-:Y:S01]  /*0700*/  LEA R8, R0.reuse, UR4, 0x3 ;  /* 0x0000000400087c11 */ /* 0x040fe2000f8e18ff */
[C---:B------:R-:W-:Y:S02]  /*0710*/  IMAD R16, R0.reuse, 0x8, R5 ;  /* 0x0000000800107824 */ /* 0x040fe400078e0205 */
[----:B------:R-:W-:-:S03]  /*0720*/  VIADD R0, R0, 0x2 ;  /* 0x0000000200007836 */ /* 0x000fc60000000000 */
[----:B0-----:R-:W0:Y:S04]  /*0730*/  LDS.128 R8, [R8] ;  /* 0x0000000008087984 */ /* 0x001e280000000c00 */
[----:B------:R-:W1:Y:S04]  /*0740*/  LDS.64 R12, [R16] ;  /* 0x00000000100c7984 */ /* 0x000e680000000a00 */
[----:B------:R-:W2:Y:S01]  /*0750*/  LDS.64 R14, [R16+0x8] ;  /* 0x00000800100e7984 */ /* 0x000ea20000000a00 */
[C---:B0-----:R-:W-:Y:S02]  /*0760*/  DFMA R6, R8.reuse, R8, R6 ;  /* 0x000000080806722b */ /* 0x041fe40000000006 */
[----:B-1----:R-:W-:-:S02]  /*0770*/  DFMA R22, R8, R12, R22 ;  /* 0x0000000c0816722b */ /* 0x002fc40000000016 */
[----:B------:R-:W-:-:S04]  /*0780*/  DFMA R20, R12, R12, R20 ;  /* 0x0000000c0c14722b */ /* 0x000fc80000000014 */
[-C--:B------:R-:W-:Y:S02]  /*0790*/  DFMA R6, R10, R10.reuse, R6 ;  /* 0x0000000a0a06722b */ /* 0x080fe40000000006 */
[C---:B--2---:R-:W-:Y:S02]  /*07a0*/  DFMA R22, R14.reuse, R10, R22 ;  /* 0x0000000a0e16722b */ /* 0x044fe40000000016 */
[----:B------:R-:W-:-:S11]  /*07b0*/  DFMA R20, R14, R14, R20 ;  /* 0x0000000e0e14722b */ /* 0x000fd60000000014 */
.L_x_5:
[----:B------:R-:W-:Y:S05]  /*07c0*/  @P2 BRA `(.L_x_3) ;  /* 0x00000000001c2947 */ /* 0x000fea0003800000 */
[C---:B------:R-:W-:Y:S01]  /*07d0*/  LEA R8, R0.reuse, UR4, 0x3 ;  /* 0x0000000400087c11 */ /* 0x040fe2000f8e18ff */
[----:B0-----:R-:W-:-:S05]  /*07e0*/  IMAD R10, R0, 0x8, R5 ;  /* 0x00000008000a7824 */ /* 0x001fca00078e0205 */
[----:B------:R-:W0:Y:S04]  /*07f0*/  LDS.64 R8, [R8] ;  /* 0x0000000008087984 */ /* 0x000e280000000a00 */
[----:B------:R-:W1:Y:S01]  /*0800*/  LDS.64 R10, [R10] ;  /* 0x000000000a0a7984 */ /* 0x000e620000000a00 */
[C---:B0-----:R-:W-:Y:S02]  /*0810*/  DFMA R6, R8.reuse, R8, R6 ;  /* 0x000000080806722b */ /* 0x041fe40000000006 */
[-C--:B-1----:R-:W-:Y:S02]  /*0820*/  DFMA R22, R8, R10.reuse, R22 ;  /* 0x0000000a0816722b */ /* 0x082fe40000000016 */
[----:B------:R-:W-:-:S11]  /*0830*/  DFMA R20, R10, R10, R20 ;  /* 0x0000000a0a14722b */ /* 0x000fd60000000014 */
.L_x_3:
[----:B------:R-:W-:-:S11]  /*0840*/  DADD R8, R22, R22 ;  /* 0x0000000016087229 */ /* 0x000fd60000000016 */
.L_x_0:
[----:B------:R-:W1:Y:S01]  /*0850*/  LDC.64 R22, c[0x0][0x3a0] ;  /* 0x0000e800ff167b82 */ /* 0x000e620000000a00 */
[----:B0-----:R-:W-:Y:S01]  /*0860*/  IMAD.MOV.U32 R10, RZ, RZ, 0x1 ;  /* 0x00000001ff0a7424 */ /* 0x001fe200078e00ff */
[----:B------:R-:W-:Y:S01]  /*0870*/  FSETP.GEU.AND P2, PT, |R9|, 6.5827683646048100446e-37, PT ;  /* 0x036000000900780b */ /* 0x000fe20003f4e200 */
[----:B-1----:R-:W-:-:S06]  /*0880*/  DMUL R22, R22, R22 ;  /* 0x0000001616167228 */ /* 0x002fcc0000000000 */
[----:B------:R-:W0:Y:S02]  /*0890*/  MUFU.RCP64H R11, R23 ;  /* 0x00000017000b7308 */ /* 0x000e240000001800 */
[----:B0-----:R-:W-:-:S08]  /*08a0*/  DFMA R12, -R22, R10, 1 ;  /* 0x3ff00000160c742b */ /* 0x001fd0000000010a */
[----:B------:R-:W-:-:S08]  /*08b0*/  DFMA R12, R12, R12, R12 ;  /* 0x0000000c0c0c722b */ /* 0x000fd0000000000c */
[----:B------:R-:W-:-:S08]  /*08c0*/  DFMA R12, R10, R12, R10 ;  /* 0x0000000c0a0c722b */ /* 0x000fd0000000000a */
[----:B------:R-:W-:-:S08]  /*08d0*/  DFMA R10, -R22, R12, 1 ;  /* 0x3ff00000160a742b */ /* 0x000fd0000000010c */
[----:B------:R-:W-:-:S08]  /*08e0*/  DFMA R10, R12, R10, R12 ;  /* 0x0000000a0c0a722b */ /* 0x000fd0000000000c */
[----:B------:R-:W-:-:S08]  /*08f0*/  DMUL R18, R10, R8 ;  /* 0x000000080a127228 */ /* 0x000fd00000000000 */
[----:B------:R-:W-:-:S08]  /*0900*/  DFMA R12, -R22, R18, R8 ;  /* 0x00000012160c722b */ /* 0x000fd00000000108 */
[----:B------:R-:W-:-:S10]  /*0910*/  DFMA R18, R10, R12, R18 ;  /* 0x0000000c0a12722b */ /* 0x000fd40000000012 */
[----:B------:R-:W-:-:S05]  /*0920*/  FFMA R0, RZ, R23, R19 ;  /* 0x00000017ff007223 */ /* 0x000fca0000000013 */
[----:B------:R-:W-:-:S13]  /*0930*/  FSETP.GT.AND P0, PT, |R0|, 1.469367938527859385e-39, PT ;  /* 0x001000000000780b */ /* 0x000fda0003f04200 */
[----:B------:R-:W-:Y:S05]  /*0940*/  @P0 BRA P2, `(.L_x_6) ;  /* 0x0000000000200947 */ /* 0x000fea0001000000 */
[----:B------:R-:W-:Y:S01]  /*0950*/  IMAD.MOV.U32 R10, RZ, RZ, R8 ;  /* 0x000000ffff0a7224 */ /* 0x000fe200078e0008 */
[----:B------:R-:W-:Y:S01]  /*0960*/  MOV R0, 0x9b0 ;  /* 0x000009b000007802 */ /* 0x000fe20000000f00 */
[----:B------:R-:W-:Y:S02]  /*0970*/  IMAD.MOV.U32 R11, RZ, RZ, R9 ;  /* 0x000000ffff0b7224 */ /* 0x000fe400078e0009 */
[----:B------:R-:W-:Y:S02]  /*0980*/  IMAD.MOV.U32 R12, RZ, RZ, R22 ;  /* 0x000000ffff0c7224 */ /* 0x000fe400078e0016 */
[----:B------:R-:W-:-:S07]  /*0990*/  IMAD.MOV.U32 R13, RZ, RZ, R23 ;  /* 0x000000ffff0d7224 */ /* 0x000fce00078e0017 */
[----:B------:R-:W-:Y:S05]  /*09a0*/  CALL.REL.NOINC `($__internal_0_$__cuda_sm20_div_rn_f64_full) ;  /* 0x0000000400ac7944 */ /* 0x000fea0003c00000 */
[----:B------:R-:W-:Y:S02]  /*09b0*/  IMAD.MOV.U32 R18, RZ, RZ, R26 ;  /* 0x000000ffff127224 */ /* 0x000fe400078e001a */
[----:B------:R-:W-:-:S07]  /*09c0*/  IMAD.MOV.U32 R19, RZ, RZ, R27 ;  /* 0x000000ffff137224 */ /* 0x000fce00078e001b */
.L_x_6:
[----:B------:R-:W0:Y:S01]  /*09d0*/  MUFU.RCP64H R9, R23 ;  /* 0x0000001700097308 */ /* 0x000e220000001800 */
[----:B------:R-:W-:Y:S01]  /*09e0*/  IMAD.MOV.U32 R8, RZ, RZ, 0x1 ;  /* 0x00000001ff087424 */ /* 0x000fe200078e00ff */
[----:B------:R-:W-:Y:S01]  /*09f0*/  FSETP.GEU.AND P2, PT, |R21|, 6.5827683646048100446e-37, PT ;  /* 0x036000001500780b */ /* 0x000fe20003f4e200 */
[----:B------:R-:W-:-:S04]  /*0a00*/  DADD R18, R18, 1 ;  /* 0x3ff0000012127429 */ /* 0x000fc80000000000 */
        /* <DEDUP_REMOVED lines=19> */
.L_x_7:
[----:B------:R-:W0:Y:S01]  /*0b40*/  MUFU.RCP64H R9, R23 ;  /* 0x0000001700097308 */ /* 0x000e220000001800 */
[----:B------:R-:W-:Y:S01]  /*0b50*/  IMAD.MOV.U32 R8, RZ, RZ, 0x1 ;  /* 0x00000001ff087424 */ /* 0x000fe200078e00ff */
[----:B------:R-:W-:Y:S01]  /*0b60*/  FSETP.GEU.AND P2, PT, |R7|, 6.5827683646048100446e-37, PT ;  /* 0x036000000700780b */ /* 0x000fe20003f4e200 */
[----:B------:R-:W-:-:S04]  /*0b70*/  DADD R16, R18, R16 ;  /* 0x0000000012107229 */ /* 0x000fc80000000010 */
        /* <DEDUP_REMOVED lines=19> */
.L_x_8:
[----:B------:R-:W-:Y:S01]  /*0cb0*/  DMUL R22, R22, R22 ;  /* 0x0000001616167228 */ /* 0x000fe20000000000 */
[----:B------:R-:W-:Y:S01]  /*0cc0*/  IMAD.MOV.U32 R10, RZ, RZ, 0x1 ;  /* 0x00000001ff0a7424 */ /* 0x000fe200078e00ff */
[----:B------:R-:W-:-:S04]  /*0cd0*/  DMUL R20, R20, R6 ;  /* 0x0000000614147228 */ /* 0x000fc80000000000 */
[----:B------:R-:W0:Y:S06]  /*0ce0*/  MUFU.RCP64H R11, R23 ;  /* 0x00000017000b7308 */ /* 0x000e2c0000001800 */
[----:B------:R-:W-:Y:S01]  /*0cf0*/  FSETP.GEU.AND P2, PT, |R21|, 6.5827683646048100446e-37, PT ;  /* 0x036000001500780b */ /* 0x000fe20003f4e200 */
        /* <DEDUP_REMOVED lines=19> */
.L_x_9:
[----:B------:R-:W-:Y:S01]  /*0e30*/  DADD R6, R18, R6 ;  /* 0x0000000012067229 */ /* 0x000fe20000000006 */
[----:B------:R-:W-:Y:S10]  /*0e40*/  @P1 EXIT ;  /* 0x000000000000194d */ /* 0x000ff40003800000 */
[----:B------:R-:W0:Y:S01]  /*0e50*/  LDS.64 R12, [R2] ;  /* 0x00000000020c7984 */ /* 0x000e220000000a00 */
[----:B------:R-:W1:Y:S01]  /*0e60*/  MUFU.RCP64H R15, R7 ;  /* 0x00000007000f7308 */ /* 0x000e620000001800 */
[----:B------:R-:W-:Y:S01]  /*0e70*/  IMAD.MOV.U32 R14, RZ, RZ, 0x1 ;  /* 0x00000001ff0e7424 */ /* 0x000fe200078e00ff */
[----:B------:R-:W-:Y:S01]  /*0e80*/  DADD R8, -R8, 1 ;  /* 0x3ff0000008087429 */ /* 0x000fe20000000100 */
[----:B------:R-:W2:Y:S01]  /*0e90*/  LDS.64 R10, [R3] ;  /* 0x00000000030a7984 */ /* 0x000ea20000000a00 */
[----:B------:R-:W-:Y:S03]  /*0ea0*/  BSSY.RECONVERGENT B0, `(.L_x_10) ;  /* 0x0000015000007945 */ /* 0x000fe60003800200 */
[----:B-1----:R-:W-:-:S08]  /*0eb0*/  DFMA R18, -R6, R14, 1 ;  /* 0x3ff000000612742b */ /* 0x002fd0000000010e */
[----:B------:R-:W-:-:S08]  /*0ec0*/  DFMA R18, R18, R18, R18 ;  /* 0x000000121212722b */ /* 0x000fd00000000012 */
[----:B------:R-:W-:Y:S02]  /*0ed0*/  DFMA R18, R14, R18, R14 ;  /* 0x000000120e12722b */ /* 0x000fe4000000000e */
[----:B0-----:R-:W-:-:S06]  /*0ee0*/  DMUL R8, R8, R12 ;  /* 0x0000000c08087228 */ /* 0x001fcc0000000000 */
[----:B------:R-:W-:Y:S02]  /*0ef0*/  DFMA R12, -R6, R18, 1 ;  /* 0x3ff00000060c742b */ /* 0x000fe40000000112 */
[----:B--2---:R-:W-:-:S06]  /*0f00*/  DFMA R10, R16, R10, R8 ;  /* 0x0000000a100a722b */ /* 0x004fcc0000000008 */
[----:B------:R-:W-:-:S08]  /*0f10*/  DFMA R12, R18, R12, R18 ;  /* 0x0000000c120c722b */ /* 0x000fd00000000012 */
[----:B------:R-:W-:Y:S01]  /*0f20*/  DMUL R8, R10, R12 ;  /* 0x0000000c0a087228 */ /* 0x000fe20000000000 */
[----:B------:R-:W-:-:S07]  /*0f30*/  FSETP.GEU.AND P1, PT, |R11|, 6.5827683646048100446e-37, PT ;  /* 0x036000000b00780b */ /* 0x000fce0003f2e200 */
[----:B------:R-:W-:-:S08]  /*0f40*/  DFMA R2, -R6, R8, R10 ;  /* 0x000000080602722b */ /* 0x000fd0000000010a */
[----:B------:R-:W-:-:S10]  /*0f50*/  DFMA R2, R12, R2, R8 ;  /* 0x000000020c02722b */ /* 0x000fd40000000008 */
[----:B------:R-:W-:-:S05]  /*0f60*/  FFMA R0, RZ, R7, R3 ;  /* 0x00000007ff007223 */ /* 0x000fca0000000003 */
[----:B------:R-:W-:-:S13]  /*0f70*/  FSETP.GT.AND P0, PT, |R0|, 1.469367938527859385e-39, PT ;  /* 0x001000000000780b */ /* 0x000fda0003f04200 */
[----:B------:R-:W-:Y:S05]  /*0f80*/  @P0 BRA P1, `(.L_x_11) ;  /* 0x0000000000180947 */ /* 0x000fea0000800000 */
[----:B------:R-:W-:Y:S01]  /*0f90*/  IMAD.MOV.U32 R12, RZ, RZ, R6 ;  /* 0x000000ffff0c7224 */ /* 0x000fe200078e0006 */
[----:B------:R-:W-:Y:S01]  /*0fa0*/  MOV R0, 0xfd0 ;  /* 0x00000fd000007802 */ /* 0x000fe20000000f00 */
[----:B------:R-:W-:-:S07]  /*0fb0*/  IMAD.MOV.U32 R13, RZ, RZ, R7 ;  /* 0x000000ffff0d7224 */ /* 0x000fce00078e0007 */
[----:B------:R-:W-:Y:S05]  /*0fc0*/  CALL.REL.NOINC `($__internal_0_$__cuda_sm20_div_rn_f64_full) ;  /* 0x0000000000247944 */ /* 0x000fea0003c00000 */
[----:B------:R-:W-:Y:S02]  /*0fd0*/  IMAD.MOV.U32 R2, RZ, RZ, R26 ;  /* 0x000000ffff027224 */ /* 0x000fe400078e001a */
[----:B------:R-:W-:-:S07]  /*0fe0*/  IMAD.MOV.U32 R3, RZ, RZ, R27 ;  /* 0x000000ffff037224 */ /* 0x000fce00078e001b */
.L_x_11:
[----:B------:R-:W-:Y:S05]  /*0ff0*/  BSYNC.RECONVERGENT B0 ;  /* 0x0000000000007941 */ /* 0x000fea0003800200 */
.L_x_10:
[----:B------:R-:W0:Y:S08]  /*1000*/  LDC R5, c[0x0][0x398] ;  /* 0x0000e600ff057b82 */ /* 0x000e300000000800 */
[----:B------:R-:W1:Y:S01]  /*1010*/  LDC.64 R6, c[0x0][0x390] ;  /* 0x0000e400ff067b82 */ /* 0x000e620000000a00 */
[----:B0-----:R-:W-:-:S04]  /*1020*/  IMAD R5, R5, UR8, R4 ;  /* 0x0000000805057c24 */ /* 0x001fc8000f8e0204 */
[----:B-1----:R-:W-:-:S05]  /*1030*/  IMAD.WIDE.U32 R4, R5, 0x8, R6 ;  /* 0x0000000805047825 */ /* 0x002fca00078e0006 */
[----:B------:R-:W-:Y:S01]  /*1040*/  STG.E.64 desc[UR6][R4.64], R2 ;  /* 0x0000000204007986 */ /* 0x000fe2000c101b06 */
[----:B------:R-:W-:Y:S05]  /*1050*/  EXIT ;  /* 0x000000000000794d */ /* 0x000fea0003800000 */
        .weak           $__internal_0_$__cuda_sm20_div_rn_f64_full
        .type           $__internal_0_$__cuda_sm20_div_rn_f64_full,@function
        .size           $__internal_0_$__cuda_sm20_div_rn_f64_full,(.L_x_18 - $__internal_0_$__cuda_sm20_div_rn_f64_full)
$__internal_0_$__cuda_sm20_div_rn_f64_full:
[C---:B------:R-:W-:Y:S01]  /*1060*/  FSETP.GEU.AND P0, PT, |R13|.reuse, 1.469367938527859385e-39, PT ;  /* 0x001000000d00780b */ /* 0x040fe20003f0e200 */
[----:B------:R-:W-:Y:S01]  /*1070*/  IMAD.MOV.U32 R26, RZ, RZ, 0x1 ;  /* 0x00000001ff1a7424 */ /* 0x000fe200078e00ff */
[----:B------:R-:W-:Y:S01]  /*1080*/  LOP3.LUT R14, R13, 0x800fffff, RZ, 0xc0, !PT ;  /* 0x800fffff0d0e7812 */ /* 0x000fe200078ec0ff */
[----:B------:R-:W-:Y:S01]  /*1090*/  IMAD.MOV.U32 R32, RZ, RZ, 0x1ca00000 ;  /* 0x1ca00000ff207424 */ /* 0x000fe200078e00ff */
[C---:B------:R-:W-:Y:S01]  /*10a0*/  FSETP.GEU.AND P3, PT, |R11|.reuse, 1.469367938527859385e-39, PT ;  /* 0x001000000b00780b */ /* 0x040fe20003f6e200 */
[----:B------:R-:W-:Y:S01]  /*10b0*/  BSSY.RECONVERGENT B1, `(.L_x_12) ;  /* 0x0000052000017945 */ /* 0x000fe20003800200 */
[----:B------:R-:W-:Y:S01]  /*10c0*/  LOP3.LUT R15, R14, 0x3ff00000, RZ, 0xfc, !PT ;  /* 0x3ff000000e0f7812 */ /* 0x000fe200078efcff */
[----:B------:R-:W-:Y:S01]  /*10d0*/  IMAD.MOV.U32 R14, RZ, RZ, R12 ;  /* 0x000000ffff0e7224 */ /* 0x000fe200078e000c */
[----:B------:R-:W-:Y:S02]  /*10e0*/  LOP3.LUT R5, R11, 0x7ff00000, RZ, 0xc0, !PT ;  /* 0x7ff000000b057812 */ /* 0x000fe400078ec0ff */
[----:B------:R-:W-:-:S03]  /*10f0*/  LOP3.LUT R34, R13, 0x7ff00000, RZ, 0xc0, !PT ;  /* 0x7ff000000d227812 */ /* 0x000fc600078ec0ff */
[----:B------:R-:W-:Y:S01]  /*1100*/  @!P0 DMUL R14, R12, 8.98846567431157953865e+307 ;  /* 0x7fe000000c0e8828 */ /* 0x000fe20000000000 */
[----:B------:R-:W-:Y:S01]  /*1110*/  ISETP.GE.U32.AND P2, PT, R5, R34, PT ;  /* 0x000000220500720c */ /* 0x000fe20003f46070 */
[----:B------:R-:W-:Y:S02]  /*1120*/  IMAD.MOV.U32 R33, RZ, RZ, R5 ;  /* 0x000000ffff217224 */ /* 0x000fe400078e0005 */
[----:B------:R-:W-:Y:S02]  /*1130*/  @!P3 LOP3.LUT R28, R13, 0x7ff00000, RZ, 0xc0, !PT ;  /* 0x7ff000000d1cb812 */ /* 0x000fe400078ec0ff */
[----:B------:R-:W0:Y:S02]  /*1140*/  MUFU.RCP64H R27, R15 ;  /* 0x0000000f001b7308 */ /* 0x000e240000001800 */
[----:B------:R-:W-:Y:S02]  /*1150*/  @!P3 ISETP.GE.U32.AND P4, PT, R5, R28, PT ;  /* 0x0000001c0500b20c */ /* 0x000fe40003f86070 */
[----:B------:R-:W-:-:S02]  /*1160*/  @!P0 LOP3.LUT R34, R15, 0x7ff00000, RZ, 0xc0, !PT ;  /* 0x7ff000000f228812 */ /* 0x000fc400078ec0ff */
[----:B------:R-:W-:-:S04]  /*1170*/  @!P3 SEL R29, R32, 0x63400000, !P4 ;  /* 0x63400000201db807 */ /* 0x000fc80006000000 */
[----:B------:R-:W-:-:S04]  /*1180*/  @!P3 LOP3.LUT R30, R29, 0x80000000, R11, 0xf8, !PT ;  /* 0x800000001d1eb812 */ /* 0x000fc800078ef80b */
[----:B------:R-:W-:Y:S01]  /*1190*/  @!P3 LOP3.LUT R31, R30, 0x100000, RZ, 0xfc, !PT ;  /* 0x001000001e1fb812 */ /* 0x000fe200078efcff */
[----:B------:R-:W-:Y:S01]  /*11a0*/  @!P3 IMAD.MOV.U32 R30, RZ, RZ, RZ ;  /* 0x000000ffff1eb224 */ /* 0x000fe200078e00ff */
[----:B0-----:R-:W-:-:S08]  /*11b0*/  DFMA R24, R26, -R14, 1 ;  /* 0x3ff000001a18742b */ /* 0x001fd0000000080e */
[----:B------:R-:W-:-:S08]  /*11c0*/  DFMA R24, R24, R24, R24 ;  /* 0x000000181818722b */ /* 0x000fd00000000018 */
[----:B------:R-:W-:Y:S01]  /*11d0*/  DFMA R26, R26, R24, R26 ;  /* 0x000000181a1a722b */ /* 0x000fe2000000001a */
[----:B------:R-:W-:Y:S01]  /*11e0*/  SEL R25, R32, 0x63400000, !P2 ;  /* 0x6340000020197807 */ /* 0x000fe20005000000 */
[----:B------:R-:W-:-:S03]  /*11f0*/  IMAD.MOV.U32 R24, RZ, RZ, R10 ;  /* 0x000000ffff187224 */ /* 0x000fc600078e000a */
[----:B------:R-:W-:-:S03]  /*1200*/  LOP3.LUT R25, R25, 0x800fffff, R11, 0xf8, !PT ;  /* 0x800fffff19197812 */ /* 0x000fc600078ef80b */
[----:B------:R-:W-:-:S03]  /*1210*/  DFMA R28, R26, -R14, 1 ;  /* 0x3ff000001a1c742b */ /* 0x000fc6000000080e */
[----:B------:R-:W-:-:S05]  /*1220*/  @!P3 DFMA R24, R24, 2, -R30 ;  /* 0x400000001818b82b */ /* 0x000fca000000081e */
[----:B------:R-:W-:-:S05]  /*1230*/  DFMA R26, R26, R28, R26 ;  /* 0x0000001c1a1a722b */ /* 0x000fca000000001a */
[----:B------:R-:W-:-:S03]  /*1240*/  @!P3 LOP3.LUT R33, R25, 0x7ff00000, RZ, 0xc0, !PT ;  /* 0x7ff000001921b812 */ /* 0x000fc600078ec0ff */
[----:B------:R-:W-:Y:S02]  /*1250*/  DMUL R28, R26, R24 ;  /* 0x000000181a1c7228 */ /* 0x000fe40000000000 */
[----:B------:R-:W-:-:S05]  /*1260*/  VIADD R35, R33, 0xffffffff ;  /* 0xffffffff21237836 */ /* 0x000fca0000000000 */
[----:B------:R-:W-:Y:S01]  /*1270*/  ISETP.GT.U32.AND P0, PT, R35, 0x7feffffe, PT ;  /* 0x7feffffe2300780c */ /* 0x000fe20003f04070 */
[----:B------:R-:W-:Y:S01]  /*1280*/  VIADD R35, R34, 0xffffffff ;  /* 0xffffffff22237836 */ /* 0x000fe20000000000 */
[----:B------:R-:W-:-:S04]  /*1290*/  DFMA R30, R28, -R14, R24 ;  /* 0x8000000e1c1e722b */ /* 0x000fc80000000018 */
[----:B------:R-:W-:-:S04]  /*12a0*/  ISETP.GT.U32.OR P0, PT, R35, 0x7feffffe, P0 ;  /* 0x7feffffe2300780c */ /* 0x000fc80000704470 */
[----:B------:R-:W-:-:S09]  /*12b0*/  DFMA R30, R26, R30, R28 ;  /* 0x0000001e1a1e722b */ /* 0x000fd2000000001c */
[----:B------:R-:W-:Y:S05]  /*12c0*/  @P0 BRA `(.L_x_13) ;  /* 0x00000000006c0947 */ /* 0x000fea0003800000 */
[----:B------:R-:W-:-:S04]  /*12d0*/  LOP3.LUT R26, R13, 0x7ff00000, RZ, 0xc0, !PT ;  /* 0x7ff000000d1a7812 */ /* 0x000fc800078ec0ff */
[CC--:B------:R-:W-:Y:S02]  /*12e0*/  VIADDMNMX R10, R5.reuse, -R26.reuse, 0xb9600000, !PT ;  /* 0xb9600000050a7446 */ /* 0x0c0fe4000780091a */
[----:B------:R-:W-:Y:S02]  /*12f0*/  ISETP.GE.U32.AND P0, PT, R5, R26, PT ;  /* 0x0000001a0500720c */ /* 0x000fe40003f06070 */
[----:B------:R-:W-:Y:S01]  /*1300*/  VIMNMX R5, PT, PT, R10, 0x46a00000, PT ;  /* 0x46a000000a057848 */ /* 0x000fe20003fe0100 */
[----:B------:R-:W-:Y:S01]  /*1310*/  IMAD.MOV.U32 R10, RZ, RZ, RZ ;  /* 0x000000ffff0a7224 */ /* 0x000fe200078e00ff */
[----:B------:R-:W-:-:S05]  /*1320*/  SEL R32, R32, 0x63400000, !P0 ;  /* 0x6340000020207807 */ /* 0x000fca0004000000 */
[----:B------:R-:W-:-:S04]  /*1330*/  IMAD.IADD R5, R5, 0x1, -R32 ;  /* 0x0000000105057824 */ /* 0x000fc800078e0a20 */
[----:B------:R-:W-:-:S06]  /*1340*/  VIADD R11, R5, 0x7fe00000 ;  /* 0x7fe00000050b7836 */ /* 0x000fcc0000000000 */
[----:B------:R-:W-:-:S10]  /*1350*/  DMUL R26, R30, R10 ;  /* 0x0000000a1e1a7228 */ /* 0x000fd40000000000 */
[----:B------:R-:W-:-:S13]  /*1360*/  FSETP.GTU.AND P0, PT, |R27|, 1.469367938527859385e-39, PT ;  /* 0x001000001b00780b */ /* 0x000fda0003f0c200 */
[----:B------:R-:W-:Y:S05]  /*1370*/  @P0 BRA `(.L_x_14) ;  /* 0x0000000000940947 */ /* 0x000fea0003800000 */
[----:B------:R-:W-:Y:S01]  /*1380*/  DFMA R14, R30, -R14, R24 ;  /* 0x8000000e1e0e722b */ /* 0x000fe20000000018 */
[----:B------:R-:W-:-:S09]  /*1390*/  IMAD.MOV.U32 R10, RZ, RZ, RZ ;  /* 0x000000ffff0a7224 */ /* 0x000fd200078e00ff */
[C---:B------:R-:W-:Y:S02]  /*13a0*/  FSETP.NEU.AND P0, PT, R15.reuse, RZ, PT ;  /* 0x000000ff0f00720b */ /* 0x040fe40003f0d000 */
[----:B------:R-:W-:-:S04]  /*13b0*/  LOP3.LUT R25, R15, 0x80000000, R13, 0x48, !PT ;  /* 0x800000000f197812 */ /* 0x000fc800078e480d */
[----:B------:R-:W-:-:S07]  /*13c0*/  LOP3.LUT R11, R25, R11, RZ, 0xfc, !PT ;  /* 0x0000000b190b7212 */ /* 0x000fce00078efcff */
[----:B------:R-:W-:Y:S05]  /*13d0*/  @!P0 BRA `(.L_x_14) ;  /* 0x00000000007c8947 */ /* 0x000fea0003800000 */
[----:B------:R-:W-:Y:S01]  /*13e0*/  IMAD.MOV R13, RZ, RZ, -R5 ;  /* 0x000000ffff0d7224 */ /* 0x000fe200078e0a05 */
[----:B------:R-:W-:Y:S01]  /*13f0*/  DMUL.RP R10, R30, R10 ;  /* 0x0000000a1e0a7228 */ /* 0x000fe20000008000 */
[----:B------:R-:W-:Y:S01]  /*1400*/  IMAD.MOV.U32 R12, RZ, RZ, RZ ;  /* 0x000000ffff0c7224 */ /* 0x000fe200078e00ff */
[----:B------:R-:W-:-:S05]  /*1410*/  IADD3 R5, PT, PT, -R5, -0x43300000, RZ ;  /* 0xbcd0000005057810 */ /* 0x000fca0007ffe1ff */
[----:B------:R-:W-:-:S03]  /*1420*/  DFMA R12, R26, -R12, R30 ;  /* 0x8000000c1a0c722b */ /* 0x000fc6000000001e */
[----:B------:R-:W-:-:S07]  /*1430*/  LOP3.LUT R25, R11, R25, RZ, 0x3c, !PT ;  /* 0x000000190b197212 */ /* 0x000fce00078e3cff */
[----:B------:R-:W-:-:S04]  /*1440*/  FSETP.NEU.AND P0, PT, |R13|, R5, PT ;  /* 0x000000050d00720b */ /* 0x000fc80003f0d200 */
[----:B------:R-:W-:Y:S02]  /*1450*/  FSEL R26, R10, R26, !P0 ;  /* 0x0000001a0a1a7208 */ /* 0x000fe40004000000 */
[----:B------:R-:W-:Y:S01]  /*1460*/  FSEL R27, R25, R27, !P0 ;  /* 0x0000001b191b7208 */ /* 0x000fe20004000000 */
[----:B------:R-:W-:Y:S06]  /*1470*/  BRA `(.L_x_14) ;  /* 0x0000000000547947 */ /* 0x000fec0003800000 */
.L_x_13:
[----:B------:R-:W-:-:S14]  /*1480*/  DSETP.NAN.AND P0, PT, R10, R10, PT ;  /* 0x0000000a0a00722a */ /* 0x000fdc0003f08000 */
[----:B------:R-:W-:Y:S05]  /*1490*/  @P0 BRA `(.L_x_15) ;  /* 0x0000000000440947 */ /* 0x000fea0003800000 */
[----:B------:R-:W-:-:S14]  /*14a0*/  DSETP.NAN.AND P0, PT, R12, R12, PT ;  /* 0x0000000c0c00722a */ /* 0x000fdc0003f08000 */
[----:B------:R-:W-:Y:S05]  /*14b0*/  @P0 BRA `(.L_x_16) ;  /* 0x0000000000300947 */ /* 0x000fea0003800000 */
[----:B------:R-:W-:Y:S01]  /*14c0*/  ISETP.NE.AND P0, PT, R33, R34, PT ;  /* 0x000000222100720c */ /* 0x000fe20003f05270 */
[----:B------:R-:W-:Y:S02]  /*14d0*/  IMAD.MOV.U32 R26, RZ, RZ, 0x0 ;  /* 0x00000000ff1a7424 */ /* 0x000fe400078e00ff */
[----:B------:R-:W-:-:S10]  /*14e0*/  IMAD.MOV.U32 R27, RZ, RZ, -0x80000 ;  /* 0xfff80000ff1b7424 */ /* 0x000fd400078e00ff */
[----:B------:R-:W-:Y:S05]  /*14f0*/  @!P0 BRA `(.L_x_14) ;  /* 0x0000000000348947 */ /* 0x000fea0003800000 */
[----:B------:R-:W-:Y:S02]  /*1500*/  ISETP.NE.AND P0, PT, R33, 0x7ff00000, PT ;  /* 0x7ff000002100780c */ /* 0x000fe40003f05270 */
[----:B------:R-:W-:Y:S02]  /*1510*/  LOP3.LUT R27, R11, 0x80000000, R13, 0x48, !PT ;  /* 0x800000000b1b7812 */ /* 0x000fe400078e480d */
[----:B------:R-:W-:-:S13]  /*1520*/  ISETP.EQ.OR P0, PT, R34, RZ, !P0 ;  /* 0x000000ff2200720c */ /* 0x000fda0004702670 */
[----:B------:R-:W-:Y:S01]  /*1530*/  @P0 LOP3.LUT R5, R27, 0x7ff00000, RZ, 0xfc, !PT ;  /* 0x7ff000001b050812 */ /* 0x000fe200078efcff */
[----:B------:R-:W-:Y:S02]  /*1540*/  @!P0 IMAD.MOV.U32 R26, RZ, RZ, RZ ;  /* 0x000000ffff1a8224 */ /* 0x000fe400078e00ff */
[----:B------:R-:W-:Y:S02]  /*1550*/  @P0 IMAD.MOV.U32 R26, RZ, RZ, RZ ;  /* 0x000000ffff1a0224 */ /* 0x000fe400078e00ff */
[----:B------:R-:W-:Y:S01]  /*1560*/  @P0 IMAD.MOV.U32 R27, RZ, RZ, R5 ;  /* 0x000000ffff1b0224 */ /* 0x000fe200078e0005 */
[----:B------:R-:W-:Y:S06]  /*1570*/  BRA `(.L_x_14) ;  /* 0x0000000000147947 */ /* 0x000fec0003800000 */
.L_x_16:
[----:B------:R-:W-:Y:S01]  /*1580*/  LOP3.LUT R27, R13, 0x80000, RZ, 0xfc, !PT ;  /* 0x000800000d1b7812 */ /* 0x000fe200078efcff */
[----:B------:R-:W-:Y:S01]  /*1590*/  IMAD.MOV.U32 R26, RZ, RZ, R12 ;  /* 0x000000ffff1a7224 */ /* 0x000fe200078e000c */
[----:B------:R-:W-:Y:S06]  /*15a0*/  BRA `(.L_x_14) ;  /* 0x0000000000087947 */ /* 0x000fec0003800000 */
.L_x_15:
[----:B------:R-:W-:Y:S01]  /*15b0*/  LOP3.LUT R27, R11, 0x80000, RZ, 0xfc, !PT ;  /* 0x000800000b1b7812 */ /* 0x000fe200078efcff */
[----:B------:R-:W-:-:S07]  /*15c0*/  IMAD.MOV.U32 R26, RZ, RZ, R10 ;  /* 0x000000ffff1a7224 */ /* 0x000fce00078e000a */
.L_x_14:
[----:B------:R-:W-:Y:S05]  /*15d0*/  BSYNC.RECONVERGENT B1 ;  /* 0x0000000000017941 */ /* 0x000fea0003800200 */
.L_x_12:
[----:B------:R-:W-:Y:S02]  /*15e0*/  IMAD.MOV.U32 R10, RZ, RZ, R0 ;  /* 0x000000ffff0a7224 */ /* 0x000fe400078e0000 */
[----:B------:R-:W-:-:S04]  /*15f0*/  IMAD.MOV.U32 R11, RZ, RZ, 0x0 ;  /* 0x00000000ff0b7424 */ /* 0x000fc800078e00ff */
[----:B------:R-:W-:Y:S05]  /*1600*/  RET.REL.NODEC R10 `(_Z13mobius_kernelPKdS0_Pdid) ;  /* 0xffffffe80a7c7950 */ /* 0x000fea0003c3ffff */
.L_x_17:
[----:B------:R-:W-:-:S00]  /*1610*/  BRA `(.L_x_17) ;  /* 0xfffffffc00fc7947 */ /* 0x000fc0000383ffff */
[----:B------:R-:W-:-:S00]  /*1620*/  NOP ;  /* 0x0000000000007918 */ /* 0x000fc00000000000 */
        /* <DEDUP_REMOVED lines=13> */
.L_x_18:


//--------------------- .nv.shared._Z13mobius_kernelPKdS0_Pdid --------------------------
	.section	.nv.shared._Z13mobius_kernelPKdS0_Pdid,"aw",@nobits
	.sectionflags	@""
	.align	16
	.zero		1024


//--------------------- .nv.shared.reserved.0     --------------------------
	.section	.nv.shared.reserved.0,"aw",@nobits
	.weak		__nv_reservedSMEM_offset_0_alias
	.size		__nv_reservedSMEM_offset_0_alias, 0, 64
	.other		__nv_reservedSMEM_offset_0_alias,@"STO_CUDA_RESERVED_SHARED STV_DEFAULT"
__nv_reservedSMEM_offset_0_alias:
	.zero		0
	.zero		64


//--------------------- .nv.constant0._Z13mobius_kernelPKdS0_Pdid --------------------------
	.section	.nv.constant0._Z13mobius_kernelPKdS0_Pdid,"a",@progbits
	.sectionflags	@""
	.align	4
.nv.constant0._Z13mobius_kernelPKdS0_Pdid:
	.zero		936


//--------------------- SYMBOLS --------------------------

	.type		.nv.reservedSmem.offset0,@object
	.size		.nv.reservedSmem.offset0,0x4
	.type		.nv.reservedSmem.cap,@object
	.size		.nv.reservedSmem.cap,0x4
